//
// Generated by NVIDIA NVVM Compiler
//
// Compiler Build ID: CL-36424714
// Cuda compilation tools, release 13.0, V13.0.88
// Based on NVVM 20.0.0
//

.version 9.0
.target sm_100
.address_size 64

	// .globl	_Z11setBlockIdxPi

.visible .entry _Z11setBlockIdxPi(
	.param .u64 .ptr .align 1 _Z11setBlockIdxPi_param_0
)
{
	.reg .b32 	%r<2>;
	.reg .b64 	%rd<5>;

	ld.param.u64 	%rd1, [_Z11setBlockIdxPi_param_0];
	cvta.to.global.u64 	%rd2, %rd1;
	mov.u32 	%r1, %ctaid.x;
	mul.wide.u32 	%rd3, %r1, 4;
	add.s64 	%rd4, %rd2, %rd3;
	st.global.u32 	[%rd4], %r1;
	ret;

}


// ===== COMPILED SASS (sm_100) =====

	.target	sm_100

	.elftype	@"ET_EXEC"


//--------------------- .note.nv.tkinfo           --------------------------
	.section	.note.nv.tkinfo,"",@"SHT_NOTE"
	.sectionflags	@"SHF_NOTE_NV_TKINFO"
	.tkinfo
        /*0018*/ 	.word	0x00000002
        /*0030*/ 	.string	""
        /*0030*/ 	.string	"ptxas"
        /*0030*/ 	.string	"Cuda compilation tools, release 13.0, V13.0.88"
        /*0030*/ 	.string	"Build cuda_13.0.r13.0/compiler.36424714_0"
        /*0030*/ 	.string	"-arch sm_100 -m 64 "



//--------------------- .note.nv.cuinfo           --------------------------
	.section	.note.nv.cuinfo,"",@"SHT_NOTE"
	.sectionflags	@"SHF_NOTE_NV_CUINFO"
        /*0018*/ 	.short	0x0002
        /*001a*/ 	.short	0x0064
        /*001c*/ 	.short	0x0082
	.zero		2


//--------------------- .nv.info                  --------------------------
	.section	.nv.info,"",@"SHT_CUDA_INFO"
	.align	4


	//----- nvinfo : EIATTR_REGCOUNT
	.align		4
        /*0000*/ 	.byte	0x04, 0x2f
        /*0002*/ 	.short	(.L_1 - .L_0)
	.align		4
.L_0:
        /*0004*/ 	.word	index@(_Z11setBlockIdxPi)
        /*0008*/ 	.word	0x00000008


	//----- nvinfo : EIATTR_FRAME_SIZE
	.align		4
.L_1:
        /*000c*/ 	.byte	0x04, 0x11
        /*000e*/ 	.short	(.L_3 - .L_2)
	.align		4
.L_2:
        /*0010*/ 	.word	index@(_Z11setBlockIdxPi)
        /*0014*/ 	.word	0x00000000


	//----- nvinfo : EIATTR_MIN_STACK_SIZE
	.align		4
.L_3:
        /*0018*/ 	.byte	0x04, 0x12
        /*001a*/ 	.short	(.L_5 - .L_4)
	.align		4
.L_4:
        /*001c*/ 	.word	index@(_Z11setBlockIdxPi)
        /*0020*/ 	.word	0x00000000
.L_5:


//--------------------- .nv.compat                --------------------------
	.section	.nv.compat,"",@"SHT_CUDA_COMPAT_INFO"
	.align	4
        /*0000*/ 	.byte	0x02, 0x09, 0x00, 0x00, 0x02, 0x02, 0x01, 0x00, 0x02, 0x05, 0x05, 0x00, 0x03, 0x07, 0x01, 0x01
        /*0010*/ 	.byte	0x02, 0x03, 0x00, 0x00, 0x02, 0x06, 0x01, 0x00, 0x04, 0x0b, 0x08, 0x00, 0x09, 0x00, 0x00, 0x00
        /*0020*/ 	.byte	0x00, 0x00, 0x00, 0x00


//--------------------- .nv.info._Z11setBlockIdxPi --------------------------
	.section	.nv.info._Z11setBlockIdxPi,"",@"SHT_CUDA_INFO"
	.sectionflags	@""
	.align	4


	//----- nvinfo : EIATTR_CUDA_API_VERSION
	.align		4
        /*0000*/ 	.byte	0x04, 0x37
        /*0002*/ 	.short	(.L_7 - .L_6)
.L_6:
        /*0004*/ 	.word	0x00000082


	//----- nvinfo : EIATTR_KPARAM_INFO
	.align		4
.L_7:
        /*0008*/ 	.byte	0x04, 0x17
        /*000a*/ 	.short	(.L_9 - .L_8)
.L_8:
        /*000c*/ 	.word	0x00000000
        /*0010*/ 	.short	0x0000
        /*0012*/ 	.short	0x0000
        /*0014*/ 	.byte	0x00, 0xf5, 0x21, 0x00


	//----- nvinfo : EIATTR_SPARSE_MMA_MASK
	.align		4
.L_9:
        /*0018*/ 	.byte	0x03, 0x50
        /*001a*/ 	.short	0x0000


	//----- nvinfo : EIATTR_MAXREG_COUNT
	.align		4
        /*001c*/ 	.byte	0x03, 0x1b
        /*001e*/ 	.short	0x00ff


	//----- nvinfo : EIATTR_MERCURY_ISA_VERSION
	.align		4
        /*0020*/ 	.byte	0x03, 0x5f
        /*0022*/ 	.short	0x0101


	//----- nvinfo : EIATTR_VRC_CTA_INIT_COUNT
	.align		4
        /*0024*/ 	.byte	0x02, 0x4a
	.zero		1
	.zero		1


	//----- nvinfo : EIATTR_EXIT_INSTR_OFFSETS
	.align		4
        /*0028*/ 	.byte	0x04, 0x1c
        /*002a*/ 	.short	(.L_11 - .L_10)


	//   ....[0]....
.L_10:
        /*002c*/ 	.word	0x00000060


	//----- nvinfo : EIATTR_CBANK_PARAM_SIZE
	.align		4
.L_11:
        /*0030*/ 	.byte	0x03, 0x19
        /*0032*/ 	.short	0x0008


	//----- nvinfo : EIATTR_PARAM_CBANK
	.align		4
        /*0034*/ 	.byte	0x04, 0x0a
        /*0036*/ 	.short	(.L_13 - .L_12)
	.align		4
.L_12:
        /*0038*/ 	.word	index@(.nv.constant0._Z11setBlockIdxPi)
        /*003c*/ 	.short	0x0380
        /*003e*/ 	.short	0x0008


	//----- nvinfo : EIATTR_SW_WAR
	.align		4
.L_13:
        /*0040*/ 	.byte	0x04, 0x36
        /*0042*/ 	.short	(.L_15 - .L_14)
.L_14:
        /*0044*/ 	.word	0x00000008
.L_15:


//--------------------- .nv.callgraph             --------------------------
	.section	.nv.callgraph,"",@"SHT_CUDA_CALLGRAPH"
	.align	4
	.sectionentsize	8
	.align		4
        /*0000*/ 	.word	0x00000000
	.align		4
        /*0004*/ 	.word	0xffffffff
	.align		4
        /*0008*/ 	.word	0x00000000
	.align		4
        /*000c*/ 	.word	0xfffffffe
	.align		4
        /*0010*/ 	.word	0x00000000
	.align		4
        /*0014*/ 	.word	0xfffffffd
	.align		4
        /*0018*/ 	.word	0x00000000
	.align		4
        /*001c*/ 	.word	0xfffffffc


//--------------------- .text._Z11setBlockIdxPi   --------------------------
	.section	.text._Z11setBlockIdxPi,"ax",@progbits
	.align	128
        .global         _Z11setBlockIdxPi
        .type           _Z11setBlockIdxPi,@function
        .size           _Z11setBlockIdxPi,(.L_x_1 - _Z11setBlockIdxPi)
        .other          _Z11setBlockIdxPi,@"STO_CUDA_ENTRY STV_DEFAULT"
_Z11setBlockIdxPi:
.text._Z11setBlockIdxPi:
[----:B------:R-:W-:Y:S01]  /*0000*/  LDC R1, c[0x0][0x37c] ;  /* 0x0000df00ff017b82 */ /* 0x000fe20000000800 */
[----:B------:R-:W0:Y:S07]  /*0010*/  S2R R5, SR_CTAID.X ;  /* 0x0000000000057919 */ /* 0x000e2e0000002500 */
[----:B------:R-:W0:Y:S01]  /*0020*/  LDC.64 R2, c[0x0][0x380] ;  /* 0x0000e000ff027b82 */ /* 0x000e220000000a00 */
[----:B------:R-:W1:Y:S01]  /*0030*/  LDCU.64 UR4, c[0x0][0x358] ;  /* 0x00006b00ff0477ac */ /* 0x000e620008000a00 */
[----:B0-----:R-:W-:-:S05]  /*0040*/  IMAD.WIDE.U32 R2, R5, 0x4, R2 ;  /* 0x0000000405027825 */ /* 0x001fca00078e0002 */
[----:B-1----:R-:W-:Y:S01]  /*0050*/  STG.E desc[UR4][R2.64], R5 ;  /* 0x0000000502007986 */ /* 0x002fe2000c101904 */
[----:B------:R-:W-:Y:S05]  /*0060*/  EXIT ;  /* 0x000000000000794d */ /* 0x000fea0003800000 */
.L_x_0:
[----:B------:R-:W-:-:S00]  /*0070*/  BRA `(.L_x_0) ;  /* 0xfffffffc00fc7947 */ /* 0x000fc0000383ffff */
[----:B------:R-:W-:-:S00]  /*0080*/  NOP ;  /* 0x0000000000007918 */ /* 0x000fc00000000000 */
[----:B------:R-:W-:-:S00]  /*0090*/  NOP ;  /* 0x0000000000007918 */ /* 0x000fc00000000000 */
[----:B------:R-:W-:-:S00]  /*00a0*/  NOP ;  /* 0x0000000000007918 */ /* 0x000fc00000000000 */
[----:B------:R-:W-:-:S00]  /*00b0*/  NOP ;  /* 0x0000000000007918 */ /* 0x000fc00000000000 */
[----:B------:R-:W-:-:S00]  /*00c0*/  NOP ;  /* 0x0000000000007918 */ /* 0x000fc00000000000 */
[----:B------:R-:W-:-:S00]  /*00d0*/  NOP ;  /* 0x0000000000007918 */ /* 0x000fc00000000000 */
[----:B------:R-:W-:-:S00]  /*00e0*/  NOP ;  /* 0x0000000000007918 */ /* 0x000fc00000000000 */
[----:B------:R-:W-:-:S00]  /*00f0*/  NOP ;  /* 0x0000000000007918 */ /* 0x000fc00000000000 */
.L_x_1:


//--------------------- .nv.shared.reserved.0     --------------------------
	.section	.nv.shared.reserved.0,"aw",@nobits
	.weak		__nv_reservedSMEM_offset_0_alias
	.size		__nv_reservedSMEM_offset_0_alias, 0, 64
	.other		__nv_reservedSMEM_offset_0_alias,@"STO_CUDA_RESERVED_SHARED STV_DEFAULT"
__nv_reservedSMEM_offset_0_alias:
	.zero		0
	.zero		64


//--------------------- .nv.constant0._Z11setBlockIdxPi --------------------------
	.section	.nv.constant0._Z11setBlockIdxPi,"a",@progbits
	.sectionflags	@""
	.align	4
.nv.constant0._Z11setBlockIdxPi:
	.zero		904


//--------------------- SYMBOLS --------------------------

	.type		.nv.reservedSmem.offset0,@object
	.size		.nv.reservedSmem.offset0,0x4
